//
// Generated by NVIDIA NVVM Compiler
//
// Compiler Build ID: CL-36424714
// Cuda compilation tools, release 13.0, V13.0.88
// Based on NVVM 20.0.0
//

.version 9.0
.target sm_100
.address_size 64

	// .globl	compute_k_terms

.visible .entry compute_k_terms(
	.param .u64 .ptr .align 1 compute_k_terms_param_0,
	.param .u64 .ptr .align 1 compute_k_terms_param_1,
	.param .u32 compute_k_terms_param_2,
	.param .u32 compute_k_terms_param_3
)
{
	.reg .pred 	%p<7>;
	.reg .b32 	%r<17>;
	.reg .b32 	%f<32>;
	.reg .b64 	%rd<9>;

	ld.param.u64 	%rd1, [compute_k_terms_param_0];
	ld.param.u64 	%rd2, [compute_k_terms_param_1];
	ld.param.u32 	%r10, [compute_k_terms_param_2];
	ld.param.u32 	%r9, [compute_k_terms_param_3];
	mov.u32 	%r11, %ctaid.x;
	mov.u32 	%r12, %ntid.x;
	mov.u32 	%r13, %tid.x;
	mad.lo.s32 	%r1, %r11, %r12, %r13;
	setp.ge.s32 	%p1, %r1, %r10;
	@%p1 bra 	$L__BB0_9;
	cvta.to.global.u64 	%rd3, %rd1;
	mul.wide.s32 	%rd4, %r1, 4;
	add.s64 	%rd5, %rd3, %rd4;
	ld.global.nc.f32 	%f1, [%rd5];
	setp.lt.s32 	%p2, %r9, 1;
	mov.f32 	%f31, 0f00000000;
	@%p2 bra 	$L__BB0_8;
	and.b32  	%r2, %r9, 3;
	setp.lt.u32 	%p3, %r9, 4;
	mov.f32 	%f31, 0f00000000;
	mov.f32 	%f27, %f1;
	@%p3 bra 	$L__BB0_5;
	and.b32  	%r14, %r9, 2147483644;
	neg.s32 	%r15, %r14;
	mov.f32 	%f31, 0f00000000;
	mov.f32 	%f27, %f1;
$L__BB0_4:
	add.f32 	%f18, %f31, %f27;
	mul.f32 	%f19, %f1, %f27;
	add.f32 	%f20, %f18, %f19;
	mul.f32 	%f21, %f1, %f19;
	add.f32 	%f22, %f20, %f21;
	mul.f32 	%f23, %f1, %f21;
	add.f32 	%f31, %f22, %f23;
	mul.f32 	%f27, %f1, %f23;
	add.s32 	%r15, %r15, 4;
	setp.ne.s32 	%p4, %r15, 0;
	@%p4 bra 	$L__BB0_4;
$L__BB0_5:
	setp.eq.s32 	%p5, %r2, 0;
	@%p5 bra 	$L__BB0_8;
	neg.s32 	%r16, %r2;
$L__BB0_7:
	.pragma "nounroll";
	add.f32 	%f31, %f31, %f27;
	mul.f32 	%f27, %f1, %f27;
	add.s32 	%r16, %r16, 1;
	setp.ne.s32 	%p6, %r16, 0;
	@%p6 bra 	$L__BB0_7;
$L__BB0_8:
	cvta.to.global.u64 	%rd6, %rd2;
	add.s64 	%rd8, %rd6, %rd4;
	st.global.f32 	[%rd8], %f31;
$L__BB0_9:
	ret;

}


// ===== COMPILED SASS (sm_100) =====

	.target	sm_100

	.elftype	@"ET_EXEC"


//--------------------- .note.nv.tkinfo           --------------------------
	.section	.note.nv.tkinfo,"",@"SHT_NOTE"
	.sectionflags	@"SHF_NOTE_NV_TKINFO"
	.tkinfo
        /*0018*/ 	.word	0x00000002
        /*0030*/ 	.string	""
        /*0030*/ 	.string	"ptxas"
        /*0030*/ 	.string	"Cuda compilation tools, release 13.0, V13.0.88"
        /*0030*/ 	.string	"Build cuda_13.0.r13.0/compiler.36424714_0"
        /*0030*/ 	.string	"-arch sm_100 -m 64 "



//--------------------- .note.nv.cuinfo           --------------------------
	.section	.note.nv.cuinfo,"",@"SHT_NOTE"
	.sectionflags	@"SHF_NOTE_NV_CUINFO"
        /*0018*/ 	.short	0x0002
        /*001a*/ 	.short	0x0064
        /*001c*/ 	.short	0x0082
	.zero		2


//--------------------- .nv.info                  --------------------------
	.section	.nv.info,"",@"SHT_CUDA_INFO"
	.align	4


	//----- nvinfo : EIATTR_REGCOUNT
	.align		4
        /*0000*/ 	.byte	0x04, 0x2f
        /*0002*/ 	.short	(.L_1 - .L_0)
	.align		4
.L_0:
        /*0004*/ 	.word	index@(compute_k_terms)
        /*0008*/ 	.word	0x00000008


	//----- nvinfo : EIATTR_FRAME_SIZE
	.align		4
.L_1:
        /*000c*/ 	.byte	0x04, 0x11
        /*000e*/ 	.short	(.L_3 - .L_2)
	.align		4
.L_2:
        /*0010*/ 	.word	index@(compute_k_terms)
        /*0014*/ 	.word	0x00000000


	//----- nvinfo : EIATTR_MIN_STACK_SIZE
	.align		4
.L_3:
        /*0018*/ 	.byte	0x04, 0x12
        /*001a*/ 	.short	(.L_5 - .L_4)
	.align		4
.L_4:
        /*001c*/ 	.word	index@(compute_k_terms)
        /*0020*/ 	.word	0x00000000
.L_5:


//--------------------- .nv.compat                --------------------------
	.section	.nv.compat,"",@"SHT_CUDA_COMPAT_INFO"
	.align	4
        /*0000*/ 	.byte	0x02, 0x09, 0x00, 0x00, 0x02, 0x02, 0x01, 0x00, 0x02, 0x05, 0x05, 0x00, 0x03, 0x07, 0x01, 0x01
        /*0010*/ 	.byte	0x02, 0x03, 0x00, 0x00, 0x02, 0x06, 0x01, 0x00, 0x04, 0x0b, 0x08, 0x00, 0x09, 0x00, 0x00, 0x00
        /*0020*/ 	.byte	0x00, 0x00, 0x00, 0x00


//--------------------- .nv.info.compute_k_terms  --------------------------
	.section	.nv.info.compute_k_terms,"",@"SHT_CUDA_INFO"
	.sectionflags	@""
	.align	4


	//----- nvinfo : EIATTR_CUDA_API_VERSION
	.align		4
        /*0000*/ 	.byte	0x04, 0x37
        /*0002*/ 	.short	(.L_7 - .L_6)
.L_6:
        /*0004*/ 	.word	0x00000082


	//----- nvinfo : EIATTR_KPARAM_INFO
	.align		4
.L_7:
        /*0008*/ 	.byte	0x04, 0x17
        /*000a*/ 	.short	(.L_9 - .L_8)
.L_8:
        /*000c*/ 	.word	0x00000000
        /*0010*/ 	.short	0x0003
        /*0012*/ 	.short	0x0014
        /*0014*/ 	.byte	0x00, 0xf0, 0x11, 0x00


	//----- nvinfo : EIATTR_KPARAM_INFO
	.align		4
.L_9:
        /*0018*/ 	.byte	0x04, 0x17
        /*001a*/ 	.short	(.L_11 - .L_10)
.L_10:
        /*001c*/ 	.word	0x00000000
        /*0020*/ 	.short	0x0002
        /*0022*/ 	.short	0x0010
        /*0024*/ 	.byte	0x00, 0xf0, 0x11, 0x00


	//----- nvinfo : EIATTR_KPARAM_INFO
	.align		4
.L_11:
        /*0028*/ 	.byte	0x04, 0x17
        /*002a*/ 	.short	(.L_13 - .L_12)
.L_12:
        /*002c*/ 	.word	0x00000000
        /*0030*/ 	.short	0x0001
        /*0032*/ 	.short	0x0008
        /*0034*/ 	.byte	0x00, 0xf5, 0x21, 0x00


	//----- nvinfo : EIATTR_KPARAM_INFO
	.align		4
.L_13:
        /*0038*/ 	.byte	0x04, 0x17
        /*003a*/ 	.short	(.L_15 - .L_14)
.L_14:
        /*003c*/ 	.word	0x00000000
        /*0040*/ 	.short	0x0000
        /*0042*/ 	.short	0x0000
        /*0044*/ 	.byte	0x00, 0xf5, 0x21, 0x00


	//----- nvinfo : EIATTR_SPARSE_MMA_MASK
	.align		4
.L_15:
        /*0048*/ 	.byte	0x03, 0x50
        /*004a*/ 	.short	0x0000


	//----- nvinfo : EIATTR_MAXREG_COUNT
	.align		4
        /*004c*/ 	.byte	0x03, 0x1b
        /*004e*/ 	.short	0x00ff


	//----- nvinfo : EIATTR_MERCURY_ISA_VERSION
	.align		4
        /*0050*/ 	.byte	0x03, 0x5f
        /*0052*/ 	.short	0x0101


	//----- nvinfo : EIATTR_VRC_CTA_INIT_COUNT
	.align		4
        /*0054*/ 	.byte	0x02, 0x4a
	.zero		1
	.zero		1


	//----- nvinfo : EIATTR_EXIT_INSTR_OFFSETS
	.align		4
        /*0058*/ 	.byte	0x04, 0x1c
        /*005a*/ 	.short	(.L_17 - .L_16)


	//   ....[0]....
.L_16:
        /*005c*/ 	.word	0x00000070


	//   ....[1]....
        /*0060*/ 	.word	0x00000700


	//----- nvinfo : EIATTR_CBANK_PARAM_SIZE
	.align		4
.L_17:
        /*0064*/ 	.byte	0x03, 0x19
        /*0066*/ 	.short	0x0018


	//----- nvinfo : EIATTR_PARAM_CBANK
	.align		4
        /*0068*/ 	.byte	0x04, 0x0a
        /*006a*/ 	.short	(.L_19 - .L_18)
	.align		4
.L_18:
        /*006c*/ 	.word	index@(.nv.constant0.compute_k_terms)
        /*0070*/ 	.short	0x0380
        /*0072*/ 	.short	0x0018


	//----- nvinfo : EIATTR_SW_WAR
	.align		4
.L_19:
        /*0074*/ 	.byte	0x04, 0x36
        /*0076*/ 	.short	(.L_21 - .L_20)
.L_20:
        /*0078*/ 	.word	0x00000008
.L_21:


//--------------------- .nv.callgraph             --------------------------
	.section	.nv.callgraph,"",@"SHT_CUDA_CALLGRAPH"
	.align	4
	.sectionentsize	8
	.align		4
        /*0000*/ 	.word	0x00000000
	.align		4
        /*0004*/ 	.word	0xffffffff
	.align		4
        /*0008*/ 	.word	0x00000000
	.align		4
        /*000c*/ 	.word	0xfffffffe
	.align		4
        /*0010*/ 	.word	0x00000000
	.align		4
        /*0014*/ 	.word	0xfffffffd
	.align		4
        /*0018*/ 	.word	0x00000000
	.align		4
        /*001c*/ 	.word	0xfffffffc


//--------------------- .text.compute_k_terms     --------------------------
	.section	.text.compute_k_terms,"ax",@progbits
	.align	128
        .global         compute_k_terms
        .type           compute_k_terms,@function
        .size           compute_k_terms,(.L_x_8 - compute_k_terms)
        .other          compute_k_terms,@"STO_CUDA_ENTRY STV_DEFAULT"
compute_k_terms:
.text.compute_k_terms:
[----:B------:R-:W-:Y:S01]  /*0000*/  LDC R1, c[0x0][0x37c] ;  /* 0x0000df00ff017b82 */ /* 0x000fe20000000800 */
[----:B------:R-:W0:Y:S07]  /*0010*/  S2R R3, SR_TID.X ;  /* 0x0000000000037919 */ /* 0x000e2e0000002100 */
[----:B------:R-:W0:Y:S01]  /*0020*/  S2UR UR4, SR_CTAID.X ;  /* 0x00000000000479c3 */ /* 0x000e220000002500 */
[----:B------:R-:W1:Y:S07]  /*0030*/  LDCU UR5, c[0x0][0x390] ;  /* 0x00007200ff0577ac */ /* 0x000e6e0008000800 */
[----:B------:R-:W0:Y:S02]  /*0040*/  LDC R0, c[0x0][0x360] ;  /* 0x0000d800ff007b82 */ /* 0x000e240000000800 */
[----:B0-----:R-:W-:-:S05]  /*0050*/  IMAD R0, R0, UR4, R3 ;  /* 0x0000000400007c24 */ /* 0x001fca000f8e0203 */
[----:B-1----:R-:W-:-:S13]  /*0060*/  ISETP.GE.AND P0, PT, R0, UR5, PT ;  /* 0x0000000500007c0c */ /* 0x002fda000bf06270 */
[----:B------:R-:W-:Y:S05]  /*0070*/  @P0 EXIT ;  /* 0x000000000000094d */ /* 0x000fea0003800000 */
[----:B------:R-:W0:Y:S01]  /*0080*/  LDCU UR5, c[0x0][0x394] ;  /* 0x00007280ff0577ac */ /* 0x000e220008000800 */
[----:B------:R-:W-:Y:S01]  /*0090*/  HFMA2 R5, -RZ, RZ, 0, 0 ;  /* 0x00000000ff057431 */ /* 0x000fe200000001ff */
[----:B------:R-:W1:Y:S01]  /*00a0*/  LDCU.64 UR6, c[0x0][0x358] ;  /* 0x00006b00ff0677ac */ /* 0x000e620008000a00 */
[----:B0-----:R-:W-:-:S09]  /*00b0*/  UISETP.GE.AND UP0, UPT, UR5, 0x1, UPT ;  /* 0x000000010500788c */ /* 0x001fd2000bf06270 */
[----:B-1----:R-:W-:Y:S05]  /*00c0*/  BRA.U !UP0, `(.L_x_0) ;  /* 0x0000000508807547 */ /* 0x002fea000b800000 */
[----:B------:R-:W0:Y:S02]  /*00d0*/  LDC.64 R2, c[0x0][0x380] ;  /* 0x0000e000ff027b82 */ /* 0x000e240000000a00 */
[----:B0-----:R-:W-:-:S06]  /*00e0*/  IMAD.WIDE R2, R0, 0x4, R2 ;  /* 0x0000000400027825 */ /* 0x001fcc00078e0202 */
[----:B------:R-:W2:Y:S01]  /*00f0*/  LDG.E.CONSTANT R2, desc[UR6][R2.64] ;  /* 0x0000000602027981 */ /* 0x000ea2000c1e9900 */
[----:B------:R-:W-:Y:S01]  /*0100*/  UISETP.GE.U32.AND UP0, UPT, UR5, 0x4, UPT ;  /* 0x000000040500788c */ /* 0x000fe2000bf06070 */
[----:B------:R-:W-:Y:S01]  /*0110*/  MOV R5, RZ ;  /* 0x000000ff00057202 */ /* 0x000fe20000000f00 */
[----:B------:R-:W-:Y:S01]  /*0120*/  ULOP3.LUT UR4, UR5, 0x3, URZ, 0xc0, !UPT ;  /* 0x0000000305047892 */ /* 0x000fe2000f8ec0ff */
[----:B--2---:R-:W-:-:S06]  /*0130*/  MOV R4, R2 ;  /* 0x0000000200047202 */ /* 0x004fcc0000000f00 */
[----:B------:R-:W-:Y:S05]  /*0140*/  BRA.U !UP0, `(.L_x_1) ;  /* 0x0000000508407547 */ /* 0x000fea000b800000 */
[----:B------:R-:W-:Y:S01]  /*0150*/  ULOP3.LUT UR5, UR5, 0x7ffffffc, URZ, 0xc0, !UPT ;  /* 0x7ffffffc05057892 */ /* 0x000fe2000f8ec0ff */
[----:B------:R-:W-:Y:S02]  /*0160*/  MOV R5, RZ ;  /* 0x000000ff00057202 */ /* 0x000fe40000000f00 */
[----:B------:R-:W-:Y:S01]  /*0170*/  MOV R4, R2 ;  /* 0x0000000200047202 */ /* 0x000fe20000000f00 */
[----:B------:R-:W-:-:S04]  /*0180*/  UIADD3 UR5, UPT, UPT, -UR5, URZ, URZ ;  /* 0x000000ff05057290 */ /* 0x000fc8000fffe1ff */
[----:B------:R-:W-:-:S09]  /*0190*/  UISETP.GE.AND UP0, UPT, UR5, URZ, UPT ;  /* 0x000000ff0500728c */ /* 0x000fd2000bf06270 */
[----:B------:R-:W-:Y:S05]  /*01a0*/  BRA.U UP0, `(.L_x_2) ;  /* 0x0000000100fc7547 */ /* 0x000fea000b800000 */
[----:B------:R-:W-:Y:S02]  /*01b0*/  UIADD3 UR8, UPT, UPT, -UR5, URZ, URZ ;  /* 0x000000ff05087290 */ /* 0x000fe4000fffe1ff */
[----:B------:R-:W-:Y:S02]  /*01c0*/  UPLOP3.LUT UP0, UPT, UPT, UPT, UPT, 0x80, 0x8 ;  /* 0x000000000008789c */ /* 0x000fe40003f0f070 */
[----:B------:R-:W-:-:S09]  /*01d0*/  UISETP.GT.AND UP1, UPT, UR8, 0xc, UPT ;  /* 0x0000000c0800788c */ /* 0x000fd2000bf24270 */
[----:B------:R-:W-:Y:S05]  /*01e0*/  BRA.U !UP1, `(.L_x_3) ;  /* 0x0000000109907547 */ /* 0x000fea000b800000 */
[----:B------:R-:W-:-:S11]  /*01f0*/  UPLOP3.LUT UP0, UPT, UPT, UPT, UPT, 0x40, 0x4 ;  /* 0x000000000004789c */ /* 0x000fd60003f0e870 */
.L_x_4:
[----:B------:R-:W-:Y:S01]  /*0200*/  FADD R5, R4, R5 ;  /* 0x0000000504057221 */ /* 0x000fe20000000000 */
[----:B------:R-:W-:Y:S01]  /*0210*/  FMUL R3, R2, R4 ;  /* 0x0000000402037220 */ /* 0x000fe20000400000 */
[----:B------:R-:W-:-:S03]  /*0220*/  UIADD3 UR5, UPT, UPT, UR5, 0x10, URZ ;  /* 0x0000001005057890 */ /* 0x000fc6000fffe0ff */
[----:B------:R-:W-:Y:S01]  /*0230*/  FADD R5, R5, R3 ;  /* 0x0000000305057221 */ /* 0x000fe20000000000 */
[----:B------:R-:W-:Y:S01]  /*0240*/  FMUL R3, R2, R3 ;  /* 0x0000000302037220 */ /* 0x000fe20000400000 */
[----:B------:R-:W-:-:S03]  /*0250*/  UISETP.GE.AND UP1, UPT, UR5, -0xc, UPT ;  /* 0xfffffff40500788c */ /* 0x000fc6000bf26270 */
[----:B------:R-:W-:Y:S01]  /*0260*/  FADD R5, R5, R3 ;  /* 0x0000000305057221 */ /* 0x000fe20000000000 */
[----:B------:R-:W-:-:S04]  /*0270*/  FMUL R3, R2, R3 ;  /* 0x0000000302037220 */ /* 0x000fc80000400000 */
        /* <DEDUP_REMOVED lines=25> */
[----:B------:R-:W-:Y:S01]  /*0410*/  FMUL R4, R2, R3 ;  /* 0x0000000302047220 */ /* 0x000fe20000400000 */
[----:B------:R-:W-:Y:S06]  /*0420*/  BRA.U !UP1, `(.L_x_4) ;  /* 0xfffffffd09747547 */ /* 0x000fec000b83ffff */
.L_x_3:
[----:B------:R-:W-:-:S04]  /*0430*/  UIADD3 UR8, UPT, UPT, -UR5, URZ, URZ ;  /* 0x000000ff05087290 */ /* 0x000fc8000fffe1ff */
[----:B------:R-:W-:-:S09]  /*0440*/  UISETP.GT.AND UP1, UPT, UR8, 0x4, UPT ;  /* 0x000000040800788c */ /* 0x000fd2000bf24270 */
[----:B------:R-:W-:Y:S05]  /*0450*/  BRA.U !UP1, `(.L_x_5) ;  /* 0x0000000109487547 */ /* 0x000fea000b800000 */
[----:B------:R-:W-:Y:S01]  /*0460*/  FADD R5, R5, R4 ;  /* 0x0000000405057221 */ /* 0x000fe20000000000 */
[C---:B------:R-:W-:Y:S01]  /*0470*/  FMUL R3, R2.reuse, R4 ;  /* 0x0000000402037220 */ /* 0x040fe20000400000 */
[----:B------:R-:W-:Y:S02]  /*0480*/  UIADD3 UR5, UPT, UPT, UR5, 0x8, URZ ;  /* 0x0000000805057890 */ /* 0x000fe4000fffe0ff */
[----:B------:R-:W-:Y:S01]  /*0490*/  UPLOP3.LUT UP0, UPT, UPT, UPT, UPT, 0x40, 0x4 ;  /* 0x000000000004789c */ /* 0x000fe20003f0e870 */
        /* <DEDUP_REMOVED lines=13> */
[----:B------:R-:W-:-:S07]  /*0570*/  FMUL R4, R2, R3 ;  /* 0x0000000302047220 */ /* 0x000fce0000400000 */
.L_x_5:
[----:B------:R-:W-:-:S09]  /*0580*/  UISETP.NE.OR UP0, UPT, UR5, URZ, UP0 ;  /* 0x000000ff0500728c */ /* 0x000fd20008705670 */
[----:B------:R-:W-:Y:S05]  /*0590*/  BRA.U !UP0, `(.L_x_1) ;  /* 0x00000001082c7547 */ /* 0x000fea000b800000 */
.L_x_2:
[----:B------:R-:W-:Y:S01]  /*05a0*/  UIADD3 UR5, UPT, UPT, UR5, 0x4, URZ ;  /* 0x0000000405057890 */ /* 0x000fe2000fffe0ff */
[----:B------:R-:W-:Y:S01]  /*05b0*/  FADD R5, R4, R5 ;  /* 0x0000000504057221 */ /* 0x000fe20000000000 */
[C---:B------:R-:W-:Y:S02]  /*05c0*/  FMUL R3, R2.reuse, R4 ;  /* 0x0000000402037220 */ /* 0x040fe40000400000 */
[----:B------:R-:W-:Y:S02]  /*05d0*/  UISETP.NE.AND UP0, UPT, UR5, URZ, UPT ;  /* 0x000000ff0500728c */ /* 0x000fe4000bf05270 */
[----:B------:R-:W-:Y:S01]  /*05e0*/  FADD R5, R5, R3 ;  /* 0x0000000305057221 */ /* 0x000fe20000000000 */
[----:B------:R-:W-:-:S04]  /*05f0*/  FMUL R3, R2, R3 ;  /* 0x0000000302037220 */ /* 0x000fc80000400000 */
[----:B------:R-:W-:Y:S01]  /*0600*/  FADD R5, R5, R3 ;  /* 0x0000000305057221 */ /* 0x000fe20000000000 */
[----:B------:R-:W-:-:S04]  /*0610*/  FMUL R3, R2, R3 ;  /* 0x0000000302037220 */ /* 0x000fc80000400000 */
[----:B------:R-:W-:Y:S01]  /*0620*/  FADD R5, R5, R3 ;  /* 0x0000000305057221 */ /* 0x000fe20000000000 */
[----:B------:R-:W-:Y:S01]  /*0630*/  FMUL R4, R2, R3 ;  /* 0x0000000302047220 */ /* 0x000fe20000400000 */
[----:B------:R-:W-:Y:S06]  /*0640*/  BRA.U UP0, `(.L_x_2) ;  /* 0xfffffffd00d47547 */ /* 0x000fec000b83ffff */
.L_x_1:
[----:B------:R-:W-:-:S09]  /*0650*/  UISETP.NE.AND UP0, UPT, UR4, URZ, UPT ;  /* 0x000000ff0400728c */ /* 0x000fd2000bf05270 */
[----:B------:R-:W-:Y:S05]  /*0660*/  BRA.U !UP0, `(.L_x_0) ;  /* 0x0000000108187547 */ /* 0x000fea000b800000 */
[----:B------:R-:W-:-:S12]  /*0670*/  UIADD3 UR4, UPT, UPT, -UR4, URZ, URZ ;  /* 0x000000ff04047290 */ /* 0x000fd8000fffe1ff */
.L_x_6:
[----:B------:R-:W-:Y:S01]  /*0680*/  UIADD3 UR4, UPT, UPT, UR4, 0x1, URZ ;  /* 0x0000000104047890 */ /* 0x000fe2000fffe0ff */
[----:B------:R-:W-:Y:S01]  /*0690*/  FADD R5, R4, R5 ;  /* 0x0000000504057221 */ /* 0x000fe20000000000 */
[----:B------:R-:W-:Y:S02]  /*06a0*/  FMUL R4, R2, R4 ;  /* 0x0000000402047220 */ /* 0x000fe40000400000 */
[----:B------:R-:W-:-:S09]  /*06b0*/  UISETP.NE.AND UP0, UPT, UR4, URZ, UPT ;  /* 0x000000ff0400728c */ /* 0x000fd2000bf05270 */
[----:B------:R-:W-:Y:S05]  /*06c0*/  BRA.U UP0, `(.L_x_6) ;  /* 0xfffffffd00ec7547 */ /* 0x000fea000b83ffff */
.L_x_0:
[----:B------:R-:W0:Y:S02]  /*06d0*/  LDC.64 R2, c[0x0][0x388] ;  /* 0x0000e200ff027b82 */ /* 0x000e240000000a00 */
[----:B0-----:R-:W-:-:S05]  /*06e0*/  IMAD.WIDE R2, R0, 0x4, R2 ;  /* 0x0000000400027825 */ /* 0x001fca00078e0202 */
[----:B------:R-:W-:Y:S01]  /*06f0*/  STG.E desc[UR6][R2.64], R5 ;  /* 0x0000000502007986 */ /* 0x000fe2000c101906 */
[----:B------:R-:W-:Y:S05]  /*0700*/  EXIT ;  /* 0x000000000000794d */ /* 0x000fea0003800000 */
.L_x_7:
[----:B------:R-:W-:-:S00]  /*0710*/  BRA `(.L_x_7) ;  /* 0xfffffffc00fc7947 */ /* 0x000fc0000383ffff */
[----:B------:R-:W-:-:S00]  /*0720*/  NOP ;  /* 0x0000000000007918 */ /* 0x000fc00000000000 */
        /* <DEDUP_REMOVED lines=13> */
.L_x_8:


//--------------------- .nv.shared.reserved.0     --------------------------
	.section	.nv.shared.reserved.0,"aw",@nobits
	.weak		__nv_reservedSMEM_offset_0_alias
	.size		__nv_reservedSMEM_offset_0_alias, 0, 64
	.other		__nv_reservedSMEM_offset_0_alias,@"STO_CUDA_RESERVED_SHARED STV_DEFAULT"
__nv_reservedSMEM_offset_0_alias:
	.zero		0
	.zero		64


//--------------------- .nv.constant0.compute_k_terms --------------------------
	.section	.nv.constant0.compute_k_terms,"a",@progbits
	.sectionflags	@""
	.align	4
.nv.constant0.compute_k_terms:
	.zero		920


//--------------------- SYMBOLS --------------------------

	.type		.nv.reservedSmem.offset0,@object
	.size		.nv.reservedSmem.offset0,0x4
